	.headerflags	@"EF_CUDA_TEXMODE_UNIFIED EF_CUDA_64BIT_ADDRESS EF_CUDA_ACCELERATORS EF_CUDA_SM90 EF_CUDA_VIRTUAL_SM(EF_CUDA_SM90)"
	.elftype	@"ET_EXEC"


//--------------------- .nv.info                  --------------------------
	.section	.nv.info,"",@"SHT_CUDA_INFO"
	.align	4


	//----- nvinfo : EIATTR_REGCOUNT
	.align		4
        /*0000*/ 	.byte	0x04, 0x2f
        /*0002*/ 	.short	(.L_1 - .L_0)
	.align		4
.L_0:
        /*0004*/ 	.word	index@(triton_poi_fused__unsafe_index_add_convolution_mul_sub_32)
        /*0008*/ 	.word	0x00000040


	//----- nvinfo : EIATTR_MIN_STACK_SIZE
	.align		4
.L_1:
        /*000c*/ 	.byte	0x04, 0x12
        /*000e*/ 	.short	(.L_3 - .L_2)
	.align		4
.L_2:
        /*0010*/ 	.word	index@(triton_poi_fused__unsafe_index_add_convolution_mul_sub_32)
        /*0014*/ 	.word	0x00000000


	//----- nvinfo : EIATTR_FRAME_SIZE
	.align		4
.L_3:
        /*0018*/ 	.byte	0x04, 0x11
        /*001a*/ 	.short	(.L_5 - .L_4)
	.align		4
.L_4:
        /*001c*/ 	.word	index@(triton_poi_fused__unsafe_index_add_convolution_mul_sub_32)
        /*0020*/ 	.word	0x00000000


	//----- nvinfo : EIATTR_MIN_STACK_SIZE
	.align		4
.L_5:
        /*0024*/ 	.byte	0x04, 0x12
        /*0026*/ 	.short	(.L_7 - .L_6)
	.align		4
.L_6:
        /*0028*/ 	.word	index@(triton_poi_fused__unsafe_index_add_convolution_mul_sub_32)
        /*002c*/ 	.word	0x00000000
.L_7:


//--------------------- .nv.info.triton_poi_fused__unsafe_index_add_convolution_mul_sub_32 --------------------------
	.section	.nv.info.triton_poi_fused__unsafe_index_add_convolution_mul_sub_32,"",@"SHT_CUDA_INFO"
	.sectionflags	@""
	.align	4


	//----- nvinfo : EIATTR_CUDA_API_VERSION
	.align		4
        /*0000*/ 	.byte	0x04, 0x37
        /*0002*/ 	.short	(.L_9 - .L_8)
.L_8:
        /*0004*/ 	.word	0x0000007c


	//----- nvinfo : EIATTR_KPARAM_INFO
	.align		4
.L_9:
        /*0008*/ 	.byte	0x04, 0x17
        /*000a*/ 	.short	(.L_11 - .L_10)
.L_10:
        /*000c*/ 	.word	0x00000000
        /*0010*/ 	.short	0x000a
        /*0012*/ 	.short	0x004c
        /*0014*/ 	.byte	0x00, 0xf0, 0x11, 0x00


	//----- nvinfo : EIATTR_KPARAM_INFO
	.align		4
.L_11:
        /*0018*/ 	.byte	0x04, 0x17
        /*001a*/ 	.short	(.L_13 - .L_12)
.L_12:
        /*001c*/ 	.word	0x00000000
        /*0020*/ 	.short	0x0009
        /*0022*/ 	.short	0x0048
        /*0024*/ 	.byte	0x00, 0xf0, 0x11, 0x00


	//----- nvinfo : EIATTR_KPARAM_INFO
	.align		4
.L_13:
        /*0028*/ 	.byte	0x04, 0x17
        /*002a*/ 	.short	(.L_15 - .L_14)
.L_14:
        /*002c*/ 	.word	0x00000000
        /*0030*/ 	.short	0x0008
        /*0032*/ 	.short	0x0040
        /*0034*/ 	.byte	0x00, 0xf4, 0x21, 0x00


	//----- nvinfo : EIATTR_KPARAM_INFO
	.align		4
.L_15:
        /*0038*/ 	.byte	0x04, 0x17
        /*003a*/ 	.short	(.L_17 - .L_16)
.L_16:
        /*003c*/ 	.word	0x00000000
        /*0040*/ 	.short	0x0007
        /*0042*/ 	.short	0x0038
        /*0044*/ 	.byte	0x00, 0xf4, 0x21, 0x00


	//----- nvinfo : EIATTR_KPARAM_INFO
	.align		4
.L_17:
        /*0048*/ 	.byte	0x04, 0x17
        /*004a*/ 	.short	(.L_19 - .L_18)
.L_18:
        /*004c*/ 	.word	0x00000000
        /*0050*/ 	.short	0x0006
        /*0052*/ 	.short	0x0030
        /*0054*/ 	.byte	0x00, 0xf4, 0x21, 0x00


	//----- nvinfo : EIATTR_KPARAM_INFO
	.align		4
.L_19:
        /*0058*/ 	.byte	0x04, 0x17
        /*005a*/ 	.short	(.L_21 - .L_20)
.L_20:
        /*005c*/ 	.word	0x00000000
        /*0060*/ 	.short	0x0005
        /*0062*/ 	.short	0x0028
        /*0064*/ 	.byte	0x00, 0xf4, 0x21, 0x00


	//----- nvinfo : EIATTR_KPARAM_INFO
	.align		4
.L_21:
        /*0068*/ 	.byte	0x04, 0x17
        /*006a*/ 	.short	(.L_23 - .L_22)
.L_22:
        /*006c*/ 	.word	0x00000000
        /*0070*/ 	.short	0x0004
        /*0072*/ 	.short	0x0020
        /*0074*/ 	.byte	0x00, 0xf4, 0x21, 0x00


	//----- nvinfo : EIATTR_KPARAM_INFO
	.align		4
.L_23:
        /*0078*/ 	.byte	0x04, 0x17
        /*007a*/ 	.short	(.L_25 - .L_24)
.L_24:
        /*007c*/ 	.word	0x00000000
        /*0080*/ 	.short	0x0003
        /*0082*/ 	.short	0x0018
        /*0084*/ 	.byte	0x00, 0xf4, 0x21, 0x00


	//----- nvinfo : EIATTR_KPARAM_INFO
	.align		4
.L_25:
        /*0088*/ 	.byte	0x04, 0x17
        /*008a*/ 	.short	(.L_27 - .L_26)
.L_26:
        /*008c*/ 	.word	0x00000000
        /*0090*/ 	.short	0x0002
        /*0092*/ 	.short	0x0010
        /*0094*/ 	.byte	0x00, 0xf4, 0x21, 0x00


	//----- nvinfo : EIATTR_KPARAM_INFO
	.align		4
.L_27:
        /*0098*/ 	.byte	0x04, 0x17
        /*009a*/ 	.short	(.L_29 - .L_28)
.L_28:
        /*009c*/ 	.word	0x00000000
        /*00a0*/ 	.short	0x0001
        /*00a2*/ 	.short	0x0008
        /*00a4*/ 	.byte	0x00, 0xf4, 0x21, 0x00


	//----- nvinfo : EIATTR_KPARAM_INFO
	.align		4
.L_29:
        /*00a8*/ 	.byte	0x04, 0x17
        /*00aa*/ 	.short	(.L_31 - .L_30)
.L_30:
        /*00ac*/ 	.word	0x00000000
        /*00b0*/ 	.short	0x0000
        /*00b2*/ 	.short	0x0000
        /*00b4*/ 	.byte	0x00, 0xf4, 0x21, 0x00


	//----- nvinfo : EIATTR_SPARSE_MMA_MASK
	.align		4
.L_31:
        /*00b8*/ 	.byte	0x03, 0x50
        /*00ba*/ 	.short	0x0000


	//----- nvinfo : EIATTR_MAXREG_COUNT
	.align		4
        /*00bc*/ 	.byte	0x03, 0x1b
        /*00be*/ 	.short	0x00ff


	//----- nvinfo : EIATTR_EXIT_INSTR_OFFSETS
	.align		4
        /*00c0*/ 	.byte	0x04, 0x1c
        /*00c2*/ 	.short	(.L_33 - .L_32)


	//   ....[0]....
.L_32:
        /*00c4*/ 	.word	0x00001d20


	//   ....[1]....
        /*00c8*/ 	.word	0x00001d40


	//----- nvinfo : EIATTR_REQNTID
	.align		4
.L_33:
        /*00cc*/ 	.byte	0x04, 0x10
        /*00ce*/ 	.short	(.L_35 - .L_34)
.L_34:
        /*00d0*/ 	.word	0x00000100
        /*00d4*/ 	.word	0x00000001
        /*00d8*/ 	.word	0x00000001


	//----- nvinfo : EIATTR_CBANK_PARAM_SIZE
	.align		4
.L_35:
        /*00dc*/ 	.byte	0x03, 0x19
        /*00de*/ 	.short	0x0050


	//----- nvinfo : EIATTR_PARAM_CBANK
	.align		4
        /*00e0*/ 	.byte	0x04, 0x0a
        /*00e2*/ 	.short	(.L_37 - .L_36)
	.align		4
.L_36:
        /*00e4*/ 	.word	index@(.nv.constant0.triton_poi_fused__unsafe_index_add_convolution_mul_sub_32)
        /*00e8*/ 	.short	0x0210
        /*00ea*/ 	.short	0x0050


	//----- nvinfo : EIATTR_SW_WAR
	.align		4
.L_37:
        /*00ec*/ 	.byte	0x04, 0x36
        /*00ee*/ 	.short	(.L_39 - .L_38)
.L_38:
        /*00f0*/ 	.word	0x00000008
.L_39:


//--------------------- .nv.callgraph             --------------------------
	.section	.nv.callgraph,"",@"SHT_CUDA_CALLGRAPH"
	.align	4
	.sectionentsize	8
	.align		4
        /*0000*/ 	.word	0x00000000
	.align		4
        /*0004*/ 	.word	0xffffffff
	.align		4
        /*0008*/ 	.word	0x00000000
	.align		4
        /*000c*/ 	.word	0xfffffffe
	.align		4
        /*0010*/ 	.word	0x00000000
	.align		4
        /*0014*/ 	.word	0xfffffffd
	.align		4
        /*0018*/ 	.word	0x00000000
	.align		4
        /*001c*/ 	.word	0xfffffffc


//--------------------- .text.triton_poi_fused__unsafe_index_add_convolution_mul_sub_32 --------------------------
	.section	.text.triton_poi_fused__unsafe_index_add_convolution_mul_sub_32,"ax",@progbits
	.sectionflags	@"SHF_BARRIERS=1"
	.align	128
        .global         triton_poi_fused__unsafe_index_add_convolution_mul_sub_32
        .type           triton_poi_fused__unsafe_index_add_convolution_mul_sub_32,@function
        .size           triton_poi_fused__unsafe_index_add_convolution_mul_sub_32,(.L_x_1 - triton_poi_fused__unsafe_index_add_convolution_mul_sub_32)
        .other          triton_poi_fused__unsafe_index_add_convolution_mul_sub_32,@"STO_CUDA_ENTRY STV_DEFAULT"
triton_poi_fused__unsafe_index_add_convolution_mul_sub_32:
.text.triton_poi_fused__unsafe_index_add_convolution_mul_sub_32:
[----:B------:R-:W0:Y:S01]  /*0000*/  LDC R1, c[0x0][0x28] ;  /* 0x00000a00ff017b82 */ /* 0x000e220000000800 */
[----:B------:R-:W1:Y:S07]  /*0010*/  S2R R2, SR_TID.X ;  /* 0x0000000000027919 */ /* 0x000e6e0000002100 */
[----:B------:R-:W2:Y:S01]  /*0020*/  LDC.64 R22, c[0x0][0x218] ;  /* 0x00008600ff167b82 */ /* 0x000ea20000000a00 */
[----:B------:R-:W-:Y:S01]  /*0030*/  CS2R R10, SRZ ;  /* 0x00000000000a7805 */ /* 0x000fe2000001ff00 */
[----:B------:R-:W-:Y:S01]  /*0040*/  ULDC.64 UR4, c[0x0][0x208] ;  /* 0x0000820000047ab9 */ /* 0x000fe20000000a00 */
[----:B------:R-:W3:Y:S05]  /*0050*/  S2R R4, SR_CTAID.X ;  /* 0x0000000000047919 */ /* 0x000eea0000002500 */
[----:B------:R-:W4:Y:S08]  /*0060*/  LDC.64 R14, c[0x0][0x220] ;  /* 0x00008800ff0e7b82 */ /* 0x000f300000000a00 */
[----:B------:R-:W5:Y:S08]  /*0070*/  LDC.64 R18, c[0x0][0x230] ;  /* 0x00008c00ff127b82 */ /* 0x000f700000000a00 */
[----:B------:R-:W4:Y:S01]  /*0080*/  LDC.64 R26, c[0x0][0x240] ;  /* 0x00009000ff1a7b82 */ /* 0x000f220000000a00 */
[----:B------:R-:W-:-:S02]  /*0090*/  CS2R R20, SRZ ;  /* 0x0000000000147805 */ /* 0x000fc4000001ff00 */
[----:B------:R-:W-:Y:S02]  /*00a0*/  CS2R R6, SRZ ;  /* 0x0000000000067805 */ /* 0x000fe4000001ff00 */
[----:B------:R-:W-:Y:S02]  /*00b0*/  CS2R R16, SRZ ;  /* 0x0000000000107805 */ /* 0x000fe4000001ff00 */
[----:B------:R-:W-:Y:S02]  /*00c0*/  CS2R R36, SRZ ;  /* 0x0000000000247805 */ /* 0x000fe4000001ff00 */
[----:B------:R-:W-:Y:S02]  /*00d0*/  CS2R R30, SRZ ;  /* 0x00000000001e7805 */ /* 0x000fe4000001ff00 */
[----:B------:R-:W-:Y:S02]  /*00e0*/  CS2R R38, SRZ ;  /* 0x0000000000267805 */ /* 0x000fe4000001ff00 */
[----:B-1----:R-:W-:-:S02]  /*00f0*/  SHF.R.U32.HI R0, RZ, 0x4, R2 ;  /* 0x00000004ff007819 */ /* 0x002fc40000011602 */
[----:B------:R-:W-:Y:S02]  /*0100*/  CS2R R42, SRZ ;  /* 0x00000000002a7805 */ /* 0x000fe4000001ff00 */
[----:B------:R-:W-:Y:S01]  /*0110*/  CS2R R46, SRZ ;  /* 0x00000000002e7805 */ /* 0x000fe2000001ff00 */
[----:B------:R-:W1:Y:S01]  /*0120*/  S2R R41, SR_CTAID.Y ;  /* 0x0000000000297919 */ /* 0x000e620000002600 */
[----:B---3--:R-:W-:Y:S01]  /*0130*/  SHF.L.U32 R3, R4, 0x6, RZ ;  /* 0x0000000604037819 */ /* 0x008fe200000006ff */
[----:B------:R-:W-:Y:S01]  /*0140*/  ULDC.64 UR6, c[0x0][0x228] ;  /* 0x00008a0000067ab9 */ /* 0x000fe20000000a00 */
[----:B------:R-:W-:-:S04]  /*0150*/  SGXT.U32 R0, R0, 0x4 ;  /* 0x000000040000781a */ /* 0x000fc80000000000 */
[----:B------:R-:W-:-:S04]  /*0160*/  LOP3.LUT R3, R3, R0, RZ, 0xfc, !PT ;  /* 0x0000000003037212 */ /* 0x000fc800078efcff */
[----:B------:R-:W-:Y:S02]  /*0170*/  SHF.R.S32.HI R0, RZ, 0x1f, R3 ;  /* 0x0000001fff007819 */ /* 0x000fe40000011403 */
[----:B------:R-:W-:Y:S02]  /*0180*/  ISETP.GE.AND P2, PT, R3, 0x100, PT ;  /* 0x000001000300780c */ /* 0x000fe40003f46270 */
[----:B------:R-:W-:-:S04]  /*0190*/  LEA.HI R0, R0, R3, RZ, 0x4 ;  /* 0x0000000300007211 */ /* 0x000fc800078f20ff */
[----:B------:R-:W-:Y:S02]  /*01a0*/  SHF.R.S32.HI R5, RZ, 0x4, R0 ;  /* 0x00000004ff057819 */ /* 0x000fe40000011400 */
[----:B------:R-:W-:-:S03]  /*01b0*/  LOP3.LUT R48, R0, 0xfffffff0, RZ, 0xc0, !PT ;  /* 0xfffffff000307812 */ /* 0x000fc600078ec0ff */
[----:B--2---:R-:W-:Y:S01]  /*01c0*/  IMAD.WIDE R8, R5, 0x8, R22 ;  /* 0x0000000805087825 */ /* 0x004fe200078e0216 */
[----:B------:R-:W-:-:S04]  /*01d0*/  IADD3 R48, R3, -R48, RZ ;  /* 0x8000003003307210 */ /* 0x000fc80007ffe0ff */
[----:B------:R2:W3:Y:S01]  /*01e0*/  @!P2 LDG.E.EL.64 R10, desc[UR4][R8.64] ;  /* 0x00000004080aa981 */ /* 0x0004e2000c2e1b00 */
[----:B----4-:R-:W-:-:S04]  /*01f0*/  IMAD.WIDE R14, R48, 0x8, R14 ;  /* 0x00000008300e7825 */ /* 0x010fc800078e020e */
[----:B-----5:R-:W-:Y:S01]  /*0200*/  IMAD.WIDE R18, R48, 0x8, R18 ;  /* 0x0000000830127825 */ /* 0x020fe200078e0212 */
[----:B------:R-:W4:Y:S04]  /*0210*/  @!P2 LDG.E.EL.64 R20, desc[UR4][R14.64] ;  /* 0x000000040e14a981 */ /* 0x000f28000c2e1b00 */
[----:B------:R-:W5:Y:S01]  /*0220*/  @!P2 LDG.E.EL.64 R6, desc[UR4][R18.64] ;  /* 0x000000041206a981 */ /* 0x000f62000c2e1b00 */
[----:B0-----:R-:W-:-:S05]  /*0230*/  IMAD.WIDE R12, R5, 0x8, R26 ;  /* 0x00000008050c7825 */ /* 0x001fca00078e021a */
[----:B------:R0:W5:Y:S01]  /*0240*/  @!P2 LDG.E.EL.64 R16, desc[UR4][R12.64] ;  /* 0x000000040c10a981 */ /* 0x000162000c2e1b00 */
[----:B------:R-:W-:Y:S02]  /*0250*/  SHF.R.S32.HI R35, RZ, 0x19, R4 ;  /* 0x00000019ff237819 */ /* 0x000fe40000011404 */
[----:B------:R-:W-:Y:S02]  /*0260*/  LOP3.LUT R0, R3, 0x10, RZ, 0xfc, !PT ;  /* 0x0000001003007812 */ /* 0x000fe400078efcff */
[----:B------:R-:W-:Y:S02]  /*0270*/  SGXT R35, R35, 0x1 ;  /* 0x000000012323781a */ /* 0x000fe40000000200 */
[----:B------:R-:W-:Y:S02]  /*0280*/  ISETP.GE.AND P1, PT, R0, 0x100, PT ;  /* 0x000001000000780c */ /* 0x000fe40003f26270 */
[----:B------:R-:W-:-:S04]  /*0290*/  LEA.HI R45, R35, R0, RZ, 0x4 ;  /* 0x00000000232d7211 */ /* 0x000fc800078f20ff */
[----:B------:R-:W-:-:S05]  /*02a0*/  SHF.R.S32.HI R45, RZ, 0x4, R45 ;  /* 0x00000004ff2d7819 */ /* 0x000fca000001142d */
[----:B------:R-:W-:Y:S02]  /*02b0*/  IMAD.WIDE R24, R45, 0x8, R22 ;  /* 0x000000082d187825 */ /* 0x000fe400078e0216 */
[----:B------:R-:W5:Y:S01]  /*02c0*/  @!P1 LDG.E.EL.64 R36, desc[UR4][R14.64] ;  /* 0x000000040e249981 */ /* 0x000f62000c2e1b00 */
[----:B--2---:R-:W-:-:S03]  /*02d0*/  CS2R R8, SRZ ;  /* 0x0000000000087805 */ /* 0x004fc6000001ff00 */
[----:B------:R2:W5:Y:S01]  /*02e0*/  @!P1 LDG.E.EL.64 R30, desc[UR4][R24.64] ;  /* 0x00000004181e9981 */ /* 0x000562000c2e1b00 */
[----:B------:R-:W-:-:S03]  /*02f0*/  IMAD.WIDE R28, R45, 0x8, R26 ;  /* 0x000000082d1c7825 */ /* 0x000fc600078e021a */
[----:B------:R-:W5:Y:S04]  /*0300*/  @!P1 LDG.E.EL.64 R38, desc[UR4][R18.64] ;  /* 0x0000000412269981 */ /* 0x000f68000c2e1b00 */
[----:B------:R0:W5:Y:S01]  /*0310*/  @!P1 LDG.E.EL.64 R8, desc[UR4][R28.64] ;  /* 0x000000041c089981 */ /* 0x000162000c2e1b00 */
[----:B------:R-:W-:-:S04]  /*0320*/  LOP3.LUT R4, R3, 0x20, RZ, 0xfc, !PT ;  /* 0x0000002003047812 */ /* 0x000fc800078efcff */
[----:B------:R-:W-:Y:S02]  /*0330*/  LEA.HI R49, R35, R4, RZ, 0x4 ;  /* 0x0000000423317211 */ /* 0x000fe400078f20ff */
[----:B------:R-:W-:Y:S02]  /*0340*/  ISETP.GE.AND P0, PT, R4, 0x100, PT ;  /* 0x000001000400780c */ /* 0x000fe40003f06270 */
[----:B------:R-:W-:Y:S02]  /*0350*/  SHF.R.S32.HI R49, RZ, 0x4, R49 ;  /* 0x00000004ff317819 */ /* 0x000fe40000011431 */
[----:B0-----:R-:W-:-:S03]  /*0360*/  CS2R R12, SRZ ;  /* 0x00000000000c7805 */ /* 0x001fc6000001ff00 */
[----:B--2---:R-:W-:-:S06]  /*0370*/  IMAD.WIDE R24, R49, 0x8, R22 ;  /* 0x0000000831187825 */ /* 0x004fcc00078e0216 */
[----:B------:R1:W2:Y:S01]  /*0380*/  @!P0 LDG.E.EL.64 R12, desc[UR4][R24.64] ;  /* 0x00000004180c8981 */ /* 0x0002a2000c2e1b00 */
[----:B------:R-:W-:-:S03]  /*0390*/  IMAD.WIDE R32, R49, 0x8, R26 ;  /* 0x0000000831207825 */ /* 0x000fc600078e021a */
[----:B------:R-:W2:Y:S04]  /*03a0*/  @!P0 LDG.E.EL.64 R46, desc[UR4][R14.64] ;  /* 0x000000040e2e8981 */ /* 0x000ea8000c2e1b00 */
[----:B------:R0:W2:Y:S01]  /*03b0*/  @!P0 LDG.E.EL.64 R42, desc[UR4][R32.64] ;  /* 0x00000004202a8981 */ /* 0x0000a2000c2e1b00 */
[----:B------:R-:W-:-:S06]  /*03c0*/  CS2R R28, SRZ ;  /* 0x00000000001c7805 */ /* 0x000fcc000001ff00 */
[----:B------:R-:W2:Y:S01]  /*03d0*/  @!P0 LDG.E.EL.64 R28, desc[UR4][R18.64] ;  /* 0x00000004121c8981 */ /* 0x000ea2000c2e1b00 */
[----:B------:R-:W-:-:S05]  /*03e0*/  IMAD.SHL.U32 R2, R2, 0x4, RZ ;  /* 0x0000000402027824 */ /* 0x000fca00078e00ff */
[----:B------:R-:W-:-:S04]  /*03f0*/  LOP3.LUT R2, R2, 0x3c, RZ, 0xc0, !PT ;  /* 0x0000003c02027812 */ /* 0x000fc800078ec0ff */
[----:B-1----:R-:W-:Y:S02]  /*0400*/  LEA R24, R41, R2, 0x6 ;  /* 0x0000000229187211 */ /* 0x002fe400078e30ff */
[----:B---3--:R-:W-:-:S04]  /*0410*/  SHF.R.U32.HI R51, RZ, 0x1c, R11 ;  /* 0x0000001cff337819 */ /* 0x008fc8000001160b */
[----:B------:R-:W-:Y:S02]  /*0420*/  LOP3.LUT R51, R51, 0x8, RZ, 0xc0, !PT ;  /* 0x0000000833337812 */ /* 0x000fe400078ec0ff */
[----:B----4-:R-:W-:Y:S02]  /*0430*/  SHF.R.U32.HI R34, RZ, 0x1c, R21 ;  /* 0x0000001cff227819 */ /* 0x010fe40000011615 */
[----:B------:R-:W-:Y:S02]  /*0440*/  IADD3 R2, P3, R10, R51, RZ ;  /* 0x000000330a027210 */ /* 0x000fe40007f7e0ff */
[----:B-----5:R-:W-:Y:S02]  /*0450*/  SHF.R.U32.HI R25, RZ, 0x1c, R7 ;  /* 0x0000001cff197819 */ /* 0x020fe40000011607 */
[----:B------:R-:W-:Y:S02]  /*0460*/  SHF.R.S32.HI R10, RZ, 0x19, R41 ;  /* 0x00000019ff0a7819 */ /* 0x000fe40000011429 */
[----:B0-----:R-:W-:-:S02]  /*0470*/  LOP3.LUT R33, R34, 0x8, RZ, 0xc0, !PT ;  /* 0x0000000822217812 */ /* 0x001fc400078ec0ff */
[----:B------:R-:W-:Y:S01]  /*0480*/  LOP3.LUT R25, R25, 0x8, RZ, 0xc0, !PT ;  /* 0x0000000819197812 */ /* 0x000fe200078ec0ff */
[----:B------:R-:W-:Y:S01]  /*0490*/  IMAD.X R41, RZ, RZ, R11, P3 ;  /* 0x000000ffff297224 */ /* 0x000fe200018e060b */
[----:B------:R-:W-:Y:S02]  /*04a0*/  SGXT R11, R10, 0x1 ;  /* 0x000000010a0b781a */ /* 0x000fe40000000200 */
[----:B------:R-:W-:Y:S02]  /*04b0*/  IADD3 R32, P3, R20, R33, RZ ;  /* 0x0000002114207210 */ /* 0x000fe40007f7e0ff */
[----:B------:R-:W-:Y:S02]  /*04c0*/  IADD3 R10, P4, R6, R25, RZ ;  /* 0x00000019060a7210 */ /* 0x000fe40007f9e0ff */
[----:B------:R-:W-:Y:S02]  /*04d0*/  SHF.R.U32.HI R6, RZ, 0x1c, R17 ;  /* 0x0000001cff067819 */ /* 0x000fe40000011611 */
[----:B------:R-:W-:-:S02]  /*04e0*/  LEA.HI R11, R11, R24, RZ, 0x8 ;  /* 0x000000180b0b7211 */ /* 0x000fc400078f40ff */
[----:B------:R-:W-:Y:S01]  /*04f0*/  IADD3.X R25, RZ, R21, RZ, P3, !PT ;  /* 0x00000015ff197210 */ /* 0x000fe20001ffe4ff */
[----:B------:R-:W-:Y:S01]  /*0500*/  IMAD.X R33, RZ, RZ, R7, P4 ;  /* 0x000000ffff217224 */ /* 0x000fe200020e0607 */
[----:B------:R-:W-:Y:S02]  /*0510*/  LOP3.LUT R21, R6, 0x8, RZ, 0xc0, !PT ;  /* 0x0000000806157812 */ /* 0x000fe400078ec0ff */
[----:B------:R-:W-:Y:S02]  /*0520*/  LOP3.LUT R7, R11, 0xffffff00, RZ, 0xc0, !PT ;  /* 0xffffff000b077812 */ /* 0x000fe400078ec0ff */
[----:B------:R-:W-:Y:S02]  /*0530*/  LEA R20, P3, R32, UR6, 0xa ;  /* 0x0000000620147c11 */ /* 0x000fe4000f8650ff */
[----:B------:R-:W-:Y:S02]  /*0540*/  IADD3 R6, P5, R16, R21, RZ ;  /* 0x0000001510067210 */ /* 0x000fe40007fbe0ff */
[----:B------:R-:W-:-:S02]  /*0550*/  LEA R16, P4, R10, UR6, 0xa ;  /* 0x000000060a107c11 */ /* 0x000fc4000f8850ff */
[----:B------:R-:W-:Y:S02]  /*0560*/  IADD3 R7, R24, -R7, RZ ;  /* 0x8000000718077210 */ /* 0x000fe40007ffe0ff */
[----:B------:R-:W-:Y:S01]  /*0570*/  LEA.HI.X R21, R32, UR7, R25, 0xa, P3 ;  /* 0x0000000720157c11 */ /* 0x000fe200098f5419 */
[----:B------:R-:W-:Y:S01]  /*0580*/  IMAD.X R25, RZ, RZ, R17, P5 ;  /* 0x000000ffff197224 */ /* 0x000fe200028e0611 */
[----:B------:R-:W-:Y:S01]  /*0590*/  LEA.HI.X R17, R10, UR7, R33, 0xa, P4 ;  /* 0x000000070a117c11 */ /* 0x000fe2000a0f5421 */
[----:B------:R-:W-:Y:S01]  /*05a0*/  IMAD.SHL.U32 R53, R6, 0x2000, RZ ;  /* 0x0000200006357824 */ /* 0x000fe200078e00ff */
[C---:B------:R-:W-:Y:S01]  /*05b0*/  SHF.L.U32 R51, R2.reuse, 0xd, RZ ;  /* 0x0000000d02337819 */ /* 0x040fe200000006ff */
[----:B------:R-:W-:Y:S01]  /*05c0*/  IMAD.WIDE R20, R7, 0x4, R20 ;  /* 0x0000000407147825 */ /* 0x000fe200078e0214 */
[----:B------:R-:W-:-:S03]  /*05d0*/  SHF.L.U64.HI R41, R2, 0xd, R41 ;  /* 0x0000000d02297819 */ /* 0x000fc60000010229 */
[----:B------:R-:W-:Y:S01]  /*05e0*/  IMAD.WIDE R32, R7, 0x4, R16 ;  /* 0x0000000407207825 */ /* 0x000fe200078e0210 */
[----:B------:R-:W-:Y:S02]  /*05f0*/  IADD3 R16, P3, R20, R51, RZ ;  /* 0x0000003314107210 */ /* 0x000fe40007f7e0ff */
[----:B------:R-:W-:Y:S02]  /*0600*/  SHF.L.U64.HI R55, R6, 0xd, R25 ;  /* 0x0000000d06377819 */ /* 0x000fe40000010219 */
[----:B------:R-:W-:Y:S02]  /*0610*/  IADD3 R24, P4, R20, R53, RZ ;  /* 0x0000003514187210 */ /* 0x000fe40007f9e0ff */
[----:B------:R-:W-:Y:S02]  /*0620*/  IADD3.X R17, R21, R41, RZ, P3, !PT ;  /* 0x0000002915117210 */ /* 0x000fe40001ffe4ff */
[----:B------:R-:W-:Y:S01]  /*0630*/  IADD3 R20, P3, R32, R51, RZ ;  /* 0x0000003320147210 */ /* 0x000fe20007f7e0ff */
[----:B------:R-:W-:Y:S01]  /*0640*/  IMAD.X R25, R21, 0x1, R55, P4 ;  /* 0x0000000115197824 */ /* 0x000fe200020e0637 */
[----:B------:R-:W-:-:S02]  /*0650*/  SHF.R.U32.HI R51, RZ, 0x1c, R37 ;  /* 0x0000001cff337819 */ /* 0x000fc40000011625 */
[----:B------:R-:W-:Y:S02]  /*0660*/  IADD3 R32, P4, R32, R53, RZ ;  /* 0x0000003520207210 */ /* 0x000fe40007f9e0ff */
[----:B------:R-:W-:Y:S02]  /*0670*/  SHF.R.U32.HI R53, RZ, 0x1c, R31 ;  /* 0x0000001cff357819 */ /* 0x000fe4000001161f */
[----:B------:R-:W-:Y:S02]  /*0680*/  IADD3.X R21, R33, R41, RZ, P3, !PT ;  /* 0x0000002921157210 */ /* 0x000fe40001ffe4ff */
[----:B------:R-:W-:Y:S02]  /*0690*/  LOP3.LUT R51, R51, 0x8, RZ, 0xc0, !PT ;  /* 0x0000000833337812 */ /* 0x000fe400078ec0ff */
[----:B------:R-:W-:Y:S01]  /*06a0*/  SHF.R.U32.HI R41, RZ, 0x1c, R39 ;  /* 0x0000001cff297819 */ /* 0x000fe20000011627 */
[----:B------:R-:W-:Y:S01]  /*06b0*/  IMAD.X R33, R33, 0x1, R55, P4 ;  /* 0x0000000121217824 */ /* 0x000fe200020e0637 */
[----:B------:R-:W-:-:S02]  /*06c0*/  LOP3.LUT R53, R53, 0x8, RZ, 0xc0, !PT ;  /* 0x0000000835357812 */ /* 0x000fc400078ec0ff */
[----:B------:R-:W-:Y:S02]  /*06d0*/  IADD3 R10, P4, R36, R51, RZ ;  /* 0x00000033240a7210 */ /* 0x000fe40007f9e0ff */
[----:B------:R-:W-:Y:S02]  /*06e0*/  LOP3.LUT R41, R41, 0x8, RZ, 0xc0, !PT ;  /* 0x0000000829297812 */ /* 0x000fe400078ec0ff */
[----:B------:R-:W-:Y:S02]  /*06f0*/  IADD3 R34, P3, R30, R53, RZ ;  /* 0x000000351e227210 */ /* 0x000fe40007f7e0ff */
[----:B------:R-:W-:Y:S01]  /*0700*/  SHF.R.U32.HI R2, RZ, 0x1c, R9 ;  /* 0x0000001cff027819 */ /* 0x000fe20000011609 */
[----:B------:R-:W-:Y:S01]  /*0710*/  IMAD.X R51, RZ, RZ, R37, P4 ;  /* 0x000000ffff337224 */ /* 0x000fe200020e0625 */
[----:B------:R-:W-:Y:S02]  /*0720*/  IADD3 R6, P5, R38, R41, RZ ;  /* 0x0000002926067210 */ /* 0x000fe40007fbe0ff */
[----:B------:R-:W-:-:S02]  /*0730*/  IADD3.X R53, RZ, R31, RZ, P3, !PT ;  /* 0x0000001fff357210 */ /* 0x000fc40001ffe4ff */
[----:B------:R-:W-:Y:S01]  /*0740*/  LOP3.LUT R37, R2, 0x8, RZ, 0xc0, !PT ;  /* 0x0000000802257812 */ /* 0x000fe200078ec0ff */
[----:B------:R-:W0:Y:S01]  /*0750*/  LDC.64 R30, c[0x0][0x248] ;  /* 0x00009200ff1e7b82 */ /* 0x000e220000000a00 */
[C---:B------:R-:W-:Y:S02]  /*0760*/  LEA R36, P3, R10.reuse, UR6, 0xa ;  /* 0x000000060a247c11 */ /* 0x040fe4000f8650ff */
[----:B------:R-:W-:Y:S02]  /*0770*/  IADD3.X R41, RZ, R39, RZ, P5, !PT ;  /* 0x00000027ff297210 */ /* 0x000fe40002ffe4ff */
[----:B------:R-:W-:Y:S02]  /*0780*/  IADD3 R2, P5, R8, R37, RZ ;  /* 0x0000002508027210 */ /* 0x000fe40007fbe0ff */
[----:B------:R-:W-:Y:S02]  /*0790*/  LEA.HI.X R37, R10, UR7, R51, 0xa, P3 ;  /* 0x000000070a257c11 */ /* 0x000fe400098f5433 */
[----:B------:R-:W-:Y:S01]  /*07a0*/  LEA R8, P4, R6, UR6, 0xa ;  /* 0x0000000606087c11 */ /* 0x000fe2000f8850ff */
[----:B------:R-:W-:Y:S01]  /*07b0*/  IMAD.X R39, RZ, RZ, R9, P5 ;  /* 0x000000ffff277224 */ /* 0x000fe200028e0609 */
[----:B------:R-:W-:Y:S01]  /*07c0*/  SHF.L.U32 R51, R34, 0xd, RZ ;  /* 0x0000000d22337819 */ /* 0x000fe200000006ff */
[----:B------:R-:W-:Y:S01]  /*07d0*/  IMAD.WIDE R36, R7, 0x4, R36 ;  /* 0x0000000407247825 */ /* 0x000fe200078e0224 */
[----:B------:R-:W-:-:S02]  /*07e0*/  LEA.HI.X R9, R6, UR7, R41, 0xa, P4 ;  /* 0x0000000706097c11 */ /* 0x000fc4000a0f5429 */
[----:B------:R-:W-:Y:S01]  /*07f0*/  SHF.L.U64.HI R41, R34, 0xd, R53 ;  /* 0x0000000d22297819 */ /* 0x000fe20000010235 */
[C---:B------:R-:W-:Y:S01]  /*0800*/  IMAD.SHL.U32 R55, R2.reuse, 0x2000, RZ ;  /* 0x0000200002377824 */ /* 0x040fe200078e00ff */
[----:B------:R-:W-:Y:S01]  /*0810*/  IADD3 R60, P3, R36, R51, RZ ;  /* 0x00000033243c7210 */ /* 0x000fe20007f7e0ff */
[----:B------:R-:W-:Y:S01]  /*0820*/  IMAD.WIDE R8, R7, 0x4, R8 ;  /* 0x0000000407087825 */ /* 0x000fe200078e0208 */
[----:B------:R-:W-:Y:S02]  /*0830*/  SHF.L.U64.HI R53, R2, 0xd, R39 ;  /* 0x0000000d02357819 */ /* 0x000fe40000010227 */
[----:B------:R-:W-:Y:S02]  /*0840*/  IADD3 R38, P4, R36, R55, RZ ;  /* 0x0000003724267210 */ /* 0x000fe40007f9e0ff */
[----:B------:R-:W-:Y:S02]  /*0850*/  IADD3.X R61, R37, R41, RZ, P3, !PT ;  /* 0x00000029253d7210 */ /* 0x000fe40001ffe4ff */
[----:B------:R-:W-:-:S02]  /*0860*/  IADD3 R36, P3, R8, R51, RZ ;  /* 0x0000003308247210 */ /* 0x000fc40007f7e0ff */
[----:B------:R-:W-:Y:S01]  /*0870*/  LOP3.LUT R6, R3, 0x30, RZ, 0xfc, !PT ;  /* 0x0000003003067812 */ /* 0x000fe200078efcff */
[----:B------:R-:W-:Y:S01]  /*0880*/  HFMA2.MMA R10, -RZ, RZ, 0, 0 ;  /* 0x00000000ff0a7435 */ /* 0x000fe200000001ff */
[----:B------:R-:W-:Y:S02]  /*0890*/  IMAD.X R39, R37, 0x1, R53, P4 ;  /* 0x0000000125277824 */ /* 0x000fe400020e0635 */
[----:B------:R-:W-:Y:S01]  /*08a0*/  IMAD.X R37, R9, 0x1, R41, P3 ;  /* 0x0000000109257824 */ /* 0x000fe200018e0629 */
[----:B------:R-:W-:Y:S02]  /*08b0*/  LEA.HI R35, R35, R6, RZ, 0x4 ;  /* 0x0000000623237211 */ /* 0x000fe400078f20ff */
[----:B------:R-:W-:Y:S01]  /*08c0*/  ISETP.GE.AND P3, PT, R6, 0x100, PT ;  /* 0x000001000600780c */ /* 0x000fe20003f66270 */
[----:B0-----:R-:W-:Y:S01]  /*08d0*/  IMAD.WIDE R50, R5, 0x4, R30 ;  /* 0x0000000405327825 */ /* 0x001fe200078e021e */
[----:B------:R-:W-:Y:S02]  /*08e0*/  SHF.R.S32.HI R57, RZ, 0x4, R35 ;  /* 0x00000004ff397819 */ /* 0x000fe40000011423 */
[----:B------:R-:W-:-:S02]  /*08f0*/  IADD3 R40, P4, R8, R55, RZ ;  /* 0x0000003708287210 */ /* 0x000fc40007f9e0ff */
[----:B------:R0:W3:Y:S01]  /*0900*/  @!P2 LDG.E.EL R10, desc[UR4][R50.64] ;  /* 0x00000004320aa981 */ /* 0x0000e2000c2e1900 */
[----:B------:R-:W-:Y:S01]  /*0910*/  MOV R2, RZ ;  /* 0x000000ff00027202 */ /* 0x000fe20000000f00 */
[----:B------:R-:W-:Y:S01]  /*0920*/  IMAD.WIDE R54, R49, 0x4, R30 ;  /* 0x0000000431367825 */ /* 0x000fe200078e021e */
[----:B------:R-:W-:-:S03]  /*0930*/  IADD3.X R41, R9, R53, RZ, P4, !PT ;  /* 0x0000003509297210 */ /* 0x000fc600027fe4ff */
[--C-:B------:R-:W-:Y:S02]  /*0940*/  IMAD.WIDE R52, R45, 0x4, R30.reuse ;  /* 0x000000042d347825 */ /* 0x100fe400078e021e */
[----:B------:R-:W1:Y:S02]  /*0950*/  LDC.64 R44, c[0x0][0x238] ;  /* 0x00008e00ff2c7b82 */ /* 0x000e640000000a00 */
[----:B0-----:R-:W-:Y:S01]  /*0960*/  IMAD.WIDE R50, R57, 0x4, R30 ;  /* 0x0000000439327825 */ /* 0x001fe200078e021e */
[----:B--2---:R-:W-:-:S04]  /*0970*/  SHF.R.U32.HI R30, RZ, 0x1c, R13 ;  /* 0x0000001cff1e7819 */ /* 0x004fc8000001160d */
[----:B------:R0:W2:Y:S01]  /*0980*/  @!P3 LDG.E.EL R2, desc[UR4][R50.64] ;  /* 0x000000043202b981 */ /* 0x0000a2000c2e1900 */
[----:B------:R-:W-:-:S06]  /*0990*/  IMAD.MOV.U32 R5, RZ, RZ, RZ ;  /* 0x000000ffff057224 */ /* 0x000fcc00078e00ff */
[----:B------:R4:W5:Y:S01]  /*09a0*/  @!P1 LDG.E.EL R5, desc[UR4][R52.64] ;  /* 0x0000000434059981 */ /* 0x000962000c2e1900 */
[----:B0-----:R-:W-:-:S04]  /*09b0*/  LOP3.LUT R51, R30, 0x8, RZ, 0xc0, !PT ;  /* 0x000000081e337812 */ /* 0x001fc800078ec0ff */
[----:B------:R-:W-:Y:S02]  /*09c0*/  IADD3 R34, P4, R12, R51, RZ ;  /* 0x000000330c227210 */ /* 0x000fe40007f9e0ff */
[----:B------:R-:W-:Y:S02]  /*09d0*/  SHF.R.U32.HI R51, RZ, 0x1c, R47 ;  /* 0x0000001cff337819 */ /* 0x000fe4000001162f */
[----:B----4-:R-:W-:Y:S02]  /*09e0*/  IADD3.X R53, RZ, R13, RZ, P4, !PT ;  /* 0x0000000dff357210 */ /* 0x010fe400027fe4ff */
[----:B------:R-:W-:Y:S02]  /*09f0*/  SHF.R.U32.HI R13, RZ, 0x1c, R43 ;  /* 0x0000001cff0d7819 */ /* 0x000fe4000001162b */
[----:B------:R-:W-:Y:S02]  /*0a00*/  LOP3.LUT R51, R51, 0x8, RZ, 0xc0, !PT ;  /* 0x0000000833337812 */ /* 0x000fe400078ec0ff */
[----:B------:R-:W-:-:S04]  /*0a10*/  LOP3.LUT R13, R13, 0x8, RZ, 0xc0, !PT ;  /* 0x000000080d0d7812 */ /* 0x000fc800078ec0ff */
[----:B------:R-:W-:Y:S02]  /*0a20*/  IADD3 R56, P5, R42, R13, RZ ;  /* 0x0000000d2a387210 */ /* 0x000fe40007fbe0ff */
[----:B------:R-:W-:-:S04]  /*0a30*/  IADD3 R13, P4, R46, R51, RZ ;  /* 0x000000332e0d7210 */ /* 0x000fc80007f9e0ff */
[----:B------:R-:W-:Y:S02]  /*0a40*/  IADD3.X R46, RZ, R47, RZ, P4, !PT ;  /* 0x0000002fff2e7210 */ /* 0x000fe400027fe4ff */
[C---:B------:R-:W-:Y:S02]  /*0a50*/  LEA R12, P4, R13.reuse, UR6, 0xa ;  /* 0x000000060d0c7c11 */ /* 0x040fe4000f8850ff */
[----:B------:R-:W-:Y:S01]  /*0a60*/  SHF.R.U32.HI R47, RZ, 0x1c, R29 ;  /* 0x0000001cff2f7819 */ /* 0x000fe2000001161d */
[----:B------:R-:W-:Y:S01]  /*0a70*/  IMAD.X R43, RZ, RZ, R43, P5 ;  /* 0x000000ffff2b7224 */ /* 0x000fe200028e062b */
[----:B------:R-:W-:Y:S02]  /*0a80*/  LEA.HI.X R13, R13, UR7, R46, 0xa, P4 ;  /* 0x000000070d0d7c11 */ /* 0x000fe4000a0f542e */
[----:B------:R-:W-:Y:S01]  /*0a90*/  LOP3.LUT R47, R47, 0x8, RZ, 0xc0, !PT ;  /* 0x000000082f2f7812 */ /* 0x000fe200078ec0ff */
[C---:B------:R-:W-:Y:S01]  /*0aa0*/  IMAD.SHL.U32 R46, R34.reuse, 0x2000, RZ ;  /* 0x00002000222e7824 */ /* 0x040fe200078e00ff */
[----:B------:R-:W-:Y:S01]  /*0ab0*/  SHF.L.U64.HI R30, R34, 0xd, R53 ;  /* 0x0000000d221e7819 */ /* 0x000fe20000010235 */
[----:B------:R-:W-:Y:S01]  /*0ac0*/  IMAD.WIDE R12, R7, 0x4, R12 ;  /* 0x00000004070c7825 */ /* 0x000fe200078e020c */
[----:B------:R-:W-:-:S02]  /*0ad0*/  IADD3 R42, P4, R28, R47, RZ ;  /* 0x0000002f1c2a7210 */ /* 0x000fc40007f9e0ff */
[C---:B------:R-:W-:Y:S02]  /*0ae0*/  SHF.L.U64.HI R34, R56.reuse, 0xd, R43 ;  /* 0x0000000d38227819 */ /* 0x040fe4000001022b */
[----:B------:R-:W-:Y:S01]  /*0af0*/  SHF.L.U32 R56, R56, 0xd, RZ ;  /* 0x0000000d38387819 */ /* 0x000fe200000006ff */
[----:B------:R-:W-:Y:S01]  /*0b00*/  IMAD.X R29, RZ, RZ, R29, P4 ;  /* 0x000000ffff1d7224 */ /* 0x000fe200020e061d */
[----:B------:R-:W-:Y:S02]  /*0b10*/  IADD3 R58, P4, R12, R46, RZ ;  /* 0x0000002e0c3a7210 */ /* 0x000fe40007f9e0ff */
[----:B------:R-:W-:Y:S02]  /*0b20*/  IADD3 R52, P5, R12, R56, RZ ;  /* 0x000000380c347210 */ /* 0x000fe40007fbe0ff */
[----:B------:R-:W-:-:S03]  /*0b30*/  IADD3.X R59, R13, R30, RZ, P4, !PT ;  /* 0x0000001e0d3b7210 */ /* 0x000fc600027fe4ff */
[----:B------:R-:W-:Y:S01]  /*0b40*/  IMAD.X R53, R13, 0x1, R34, P5 ;  /* 0x000000010d357824 */ /* 0x000fe200028e0622 */
[----:B------:R-:W-:-:S06]  /*0b50*/  CS2R R12, SRZ ;  /* 0x00000000000c7805 */ /* 0x000fcc000001ff00 */
[----:B------:R0:W4:Y:S02]  /*0b60*/  @!P3 LDG.E.EL.64 R12, desc[UR4][R14.64] ;  /* 0x000000040e0cb981 */ /* 0x000124000c2e1b00 */
[----:B0-----:R-:W-:-:S06]  /*0b70*/  CS2R R14, SRZ ;  /* 0x00000000000e7805 */ /* 0x001fcc000001ff00 */
[----:B------:R0:W2:Y:S01]  /*0b80*/  @!P3 LDG.E.EL.64 R14, desc[UR4][R18.64] ;  /* 0x00000004120eb981 */ /* 0x0000a2000c2e1b00 */
[----:B------:R-:W-:Y:S01]  /*0b90*/  IMAD.WIDE R22, R57, 0x8, R22 ;  /* 0x0000000839167825 */ /* 0x000fe200078e0216 */
[----:B0-----:R-:W-:-:S03]  /*0ba0*/  CS2R R18, SRZ ;  /* 0x0000000000127805 */ /* 0x001fc6000001ff00 */
[----:B------:R-:W-:-:S03]  /*0bb0*/  IMAD.WIDE R26, R57, 0x8, R26 ;  /* 0x00000008391a7825 */ /* 0x000fc600078e021a */
[----:B------:R0:W3:Y:S02]  /*0bc0*/  @!P3 LDG.E.EL.64 R18, desc[UR4][R22.64] ;  /* 0x000000041612b981 */ /* 0x0000e4000c2e1b00 */
[----:B0-----:R-:W-:-:S06]  /*0bd0*/  CS2R R22, SRZ ;  /* 0x0000000000167805 */ /* 0x001fcc000001ff00 */
[----:B------:R0:W5:Y:S01]  /*0be0*/  @!P3 LDG.E.EL.64 R22, desc[UR4][R26.64] ;  /* 0x000000041a16b981 */ /* 0x000162000c2e1b00 */
[----:B------:R-:W-:-:S04]  /*0bf0*/  LEA R28, P4, R42, UR6, 0xa ;  /* 0x000000062a1c7c11 */ /* 0x000fc8000f8850ff */
[----:B------:R-:W-:-:S03]  /*0c00*/  LEA.HI.X R29, R42, UR7, R29, 0xa, P4 ;  /* 0x000000072a1d7c11 */ /* 0x000fc6000a0f541d */
[----:B------:R-:W-:-:S03]  /*0c10*/  IMAD.WIDE R28, R7, 0x4, R28 ;  /* 0x00000004071c7825 */ /* 0x000fc600078e021c */
[----:B------:R-:W-:Y:S02]  /*0c20*/  IADD3 R56, P5, R28, R56, RZ ;  /* 0x000000381c387210 */ /* 0x000fe40007fbe0ff */
[----:B------:R-:W-:-:S03]  /*0c30*/  IADD3 R46, P4, R28, R46, RZ ;  /* 0x0000002e1c2e7210 */ /* 0x000fc60007f9e0ff */
[----:B------:R-:W-:Y:S01]  /*0c40*/  IMAD.X R57, R29, 0x1, R34, P5 ;  /* 0x000000011d397824 */ /* 0x000fe200028e0622 */
[----:B------:R-:W-:Y:S01]  /*0c50*/  IADD3.X R47, R29, R30, RZ, P4, !PT ;  /* 0x0000001e1d2f7210 */ /* 0x000fe200027fe4ff */
[----:B-1----:R-:W-:Y:S01]  /*0c60*/  IMAD.WIDE R48, R48, 0x4, R44 ;  /* 0x0000000430307825 */ /* 0x002fe200078e022c */
[----:B------:R-:W-:Y:S01]  /*0c70*/  HFMA2.MMA R45, -RZ, RZ, 0, 0 ;  /* 0x00000000ff2d7435 */ /* 0x000fe200000001ff */
[----:B------:R-:W-:Y:S02]  /*0c80*/  CS2R R8, SRZ ;  /* 0x0000000000087805 */ /* 0x000fe4000001ff00 */
[----:B------:R-:W-:Y:S02]  /*0c90*/  IMAD.MOV.U32 R35, RZ, RZ, RZ ;  /* 0x000000ffff237224 */ /* 0x000fe400078e00ff */
[----:B------:R-:W-:Y:S02]  /*0ca0*/  IMAD.MOV.U32 R31, RZ, RZ, RZ ;  /* 0x000000ffff1f7224 */ /* 0x000fe400078e00ff */
[----:B------:R-:W5:Y:S04]  /*0cb0*/  @!P3 LDG.E.EL R8, desc[UR4][R48.64] ;  /* 0x000000043008b981 */ /* 0x000f68000c2e1900 */
[----:B------:R-:W5:Y:S04]  /*0cc0*/  @!P2 LDG.E.EL R35, desc[UR4][R48.64] ;  /* 0x000000043023a981 */ /* 0x000f68000c2e1900 */
[----:B------:R-:W5:Y:S04]  /*0cd0*/  @!P1 LDG.E.EL R45, desc[UR4][R48.64] ;  /* 0x00000004302d9981 */ /* 0x000f68000c2e1900 */
[----:B------:R1:W5:Y:S04]  /*0ce0*/  @!P0 LDG.E.EL R31, desc[UR4][R48.64] ;  /* 0x00000004301f8981 */ /* 0x000368000c2e1900 */
[----:B------:R0:W5:Y:S01]  /*0cf0*/  @!P0 LDG.E.EL R9, desc[UR4][R54.64] ;  /* 0x0000000436098981 */ /* 0x000162000c2e1900 */
[----:B----4-:R-:W-:-:S02]  /*0d00*/  SHF.R.U32.HI R43, RZ, 0x1c, R13 ;  /* 0x0000001cff2b7819 */ /* 0x010fc4000001160d */
[----:B--2---:R-:W-:-:S04]  /*0d10*/  SHF.R.U32.HI R29, RZ, 0x1c, R15 ;  /* 0x0000001cff1d7819 */ /* 0x004fc8000001160f */
[----:B------:R-:W-:-:S04]  /*0d20*/  LOP3.LUT R29, R29, 0x8, RZ, 0xc0, !PT ;  /* 0x000000081d1d7812 */ /* 0x000fc800078ec0ff */
[----:B0-----:R-:W-:Y:S02]  /*0d30*/  IADD3 R26, P5, R14, R29, RZ ;  /* 0x0000001d0e1a7210 */ /* 0x001fe40007fbe0ff */
[----:B------:R-:W-:-:S03]  /*0d40*/  LOP3.LUT R43, R43, 0x8, RZ, 0xc0, !PT ;  /* 0x000000082b2b7812 */ /* 0x000fc600078ec0ff */
[----:B------:R-:W-:Y:S01]  /*0d50*/  IMAD.X R27, RZ, RZ, R15, P5 ;  /* 0x000000ffff1b7224 */ /* 0x000fe200028e060f */
[----:B---3--:R-:W-:Y:S02]  /*0d60*/  SHF.R.U32.HI R15, RZ, 0x1c, R19 ;  /* 0x0000001cff0f7819 */ /* 0x008fe40000011613 */
[----:B------:R-:W-:Y:S02]  /*0d70*/  IADD3 R12, P4, R12, R43, RZ ;  /* 0x0000002b0c0c7210 */ /* 0x000fe40007f9e0ff */
[----:B------:R-:W-:Y:S02]  /*0d80*/  LOP3.LUT R15, R15, 0x8, RZ, 0xc0, !PT ;  /* 0x000000080f0f7812 */ /* 0x000fe400078ec0ff */
[----:B------:R-:W-:Y:S02]  /*0d90*/  IADD3.X R29, RZ, R13, RZ, P4, !PT ;  /* 0x0000000dff1d7210 */ /* 0x000fe400027fe4ff */
[----:B------:R-:W-:-:S04]  /*0da0*/  IADD3 R28, P4, R18, R15, RZ ;  /* 0x0000000f121c7210 */ /* 0x000fc80007f9e0ff */
[----:B------:R-:W-:Y:S02]  /*0db0*/  IADD3.X R19, RZ, R19, RZ, P4, !PT ;  /* 0x00000013ff137210 */ /* 0x000fe400027fe4ff */
[----:B-----5:R-:W-:Y:S02]  /*0dc0*/  SHF.R.U32.HI R13, RZ, 0x1c, R23 ;  /* 0x0000001cff0d7819 */ /* 0x020fe40000011617 */
[C---:B------:R-:W-:Y:S02]  /*0dd0*/  LEA R14, P4, R12.reuse, UR6, 0xa ;  /* 0x000000060c0e7c11 */ /* 0x040fe4000f8850ff */
[----:B------:R-:W-:Y:S02]  /*0de0*/  LOP3.LUT R13, R13, 0x8, RZ, 0xc0, !PT ;  /* 0x000000080d0d7812 */ /* 0x000fe400078ec0ff */
[----:B------:R-:W-:Y:S02]  /*0df0*/  LEA.HI.X R15, R12, UR7, R29, 0xa, P4 ;  /* 0x000000070c0f7c11 */ /* 0x000fe4000a0f541d */
[----:B------:R-:W-:-:S02]  /*0e00*/  IADD3 R18, P5, R22, R13, RZ ;  /* 0x0000000d16127210 */ /* 0x000fc40007fbe0ff */
[----:B------:R-:W-:Y:S01]  /*0e10*/  LEA R12, P4, R26, UR6, 0xa ;  /* 0x000000061a0c7c11 */ /* 0x000fe2000f8850ff */
[C---:B------:R-:W-:Y:S01]  /*0e20*/  IMAD.WIDE R14, R7.reuse, 0x4, R14 ;  /* 0x00000004070e7825 */ /* 0x040fe200078e020e */
[----:B------:R-:W-:Y:S02]  /*0e30*/  SHF.L.U32 R51, R28, 0xd, RZ ;  /* 0x0000000d1c337819 */ /* 0x000fe400000006ff */
[----:B------:R-:W-:Y:S01]  /*0e40*/  LEA.HI.X R13, R26, UR7, R27, 0xa, P4 ;  /* 0x000000071a0d7c11 */ /* 0x000fe2000a0f541b */
[----:B------:R-:W-:Y:S02]  /*0e50*/  IMAD.X R23, RZ, RZ, R23, P5 ;  /* 0x000000ffff177224 */ /* 0x000fe400028e0617 */
[----:B------:R-:W-:Y:S01]  /*0e60*/  IMAD.SHL.U32 R43, R18, 0x2000, RZ ;  /* 0x00002000122b7824 */ /* 0x000fe200078e00ff */
[----:B------:R-:W-:Y:S01]  /*0e70*/  SHF.L.U64.HI R19, R28, 0xd, R19 ;  /* 0x0000000d1c137819 */ /* 0x000fe20000010213 */
[----:B------:R-:W-:Y:S01]  /*0e80*/  IMAD.WIDE R12, R7, 0x4, R12 ;  /* 0x00000004070c7825 */ /* 0x000fe200078e020c */
[----:B------:R-:W-:-:S02]  /*0e90*/  SHF.L.U64.HI R23, R18, 0xd, R23 ;  /* 0x0000000d12177819 */ /* 0x000fc40000010217 */
[----:B-1----:R-:W-:Y:S02]  /*0ea0*/  IADD3 R48, P5, R14, R43, RZ ;  /* 0x0000002b0e307210 */ /* 0x002fe40007fbe0ff */
[----:B------:R-:W-:-:S03]  /*0eb0*/  IADD3 R54, P4, R14, R51, RZ ;  /* 0x000000330e367210 */ /* 0x000fc60007f9e0ff */
[----:B------:R-:W-:Y:S01]  /*0ec0*/  IMAD.X R49, R15, 0x1, R23, P5 ;  /* 0x000000010f317824 */ /* 0x000fe200028e0617 */
[----:B------:R-:W-:Y:S02]  /*0ed0*/  IADD3.X R55, R15, R19, RZ, P4, !PT ;  /* 0x000000130f377210 */ /* 0x000fe400027fe4ff */
[----:B------:R-:W-:Y:S02]  /*0ee0*/  IADD3 R42, P5, R12, R43, RZ ;  /* 0x0000002b0c2a7210 */ /* 0x000fe40007fbe0ff */
[----:B------:R-:W-:Y:S02]  /*0ef0*/  IADD3 R50, P4, R12, R51, RZ ;  /* 0x000000330c327210 */ /* 0x000fe40007f9e0ff */
[----:B------:R-:W-:Y:S01]  /*0f00*/  SHF.R.S32.HI R12, RZ, 0x8, R11 ;  /* 0x00000008ff0c7819 */ /* 0x000fe2000001140b */
[----:B------:R-:W-:Y:S01]  /*0f10*/  IMAD.X R43, R13, 0x1, R23, P5 ;  /* 0x000000010d2b7824 */ /* 0x000fe200028e0617 */
[----:B------:R-:W-:Y:S02]  /*0f20*/  IADD3.X R51, R13, R19, RZ, P4, !PT ;  /* 0x000000130d337210 */ /* 0x000fe400027fe4ff */
[C---:B------:R-:W-:Y:S01]  /*0f30*/  LEA R13, R12.reuse, R7, 0x10 ;  /* 0x000000070c0d7211 */ /* 0x040fe200078e80ff */
[----:B------:R-:W-:Y:S01]  /*0f40*/  IMAD.SHL.U32 R11, R12, 0x4000, RZ ;  /* 0x000040000c0b7824 */ /* 0x000fe200078e00ff */
[----:B------:R-:W-:-:S02]  /*0f50*/  CS2R R14, SRZ ;  /* 0x00000000000e7805 */ /* 0x000fc4000001ff00 */
[-C--:B------:R-:W-:Y:S01]  /*0f60*/  LEA R3, R3, R13.reuse, 0x8 ;  /* 0x0000000d03037211 */ /* 0x080fe200078e40ff */
[--C-:B------:R-:W-:Y:S01]  /*0f70*/  IMAD R0, R0, 0x100, R13.reuse ;  /* 0x0000010000007824 */ /* 0x100fe200078e020d */
[----:B------:R-:W-:Y:S01]  /*0f80*/  LEA R4, R4, R13, 0x8 ;  /* 0x0000000d04047211 */ /* 0x000fe200078e40ff */
[----:B------:R-:W-:Y:S01]  /*0f90*/  IMAD R6, R6, 0x100, R13 ;  /* 0x0000010006067824 */ /* 0x000fe200078e020d */
[----:B------:R-:W-:Y:S01]  /*0fa0*/  CS2R R12, SRZ ;  /* 0x00000000000c7805 */ /* 0x000fe2000001ff00 */
[----:B------:R-:W-:Y:S01]  /*0fb0*/  IMAD.WIDE R16, R11, 0x4, R16 ;  /* 0x000000040b107825 */ /* 0x000fe200078e0210 */
[----:B------:R-:W-:-:S04]  /*0fc0*/  CS2R R18, SRZ ;  /* 0x0000000000127805 */ /* 0x000fc8000001ff00 */
[----:B------:R0:W2:Y:S01]  /*0fd0*/  @!P2 LDG.E.128 R12, desc[UR4][R16.64] ;  /* 0x00000004100ca981 */ /* 0x0000a2000c1e1d00 */
[C---:B------:R-:W-:Y:S01]  /*0fe0*/  IMAD.WIDE R20, R11.reuse, 0x4, R20 ;  /* 0x000000040b147825 */ /* 0x040fe200078e0214 */
[----:B------:R-:W-:Y:S02]  /*0ff0*/  CS2R R22, SRZ ;  /* 0x0000000000167805 */ /* 0x000fe4000001ff00 */
[----:B0-----:R-:W-:Y:S01]  /*1000*/  CS2R R16, SRZ ;  /* 0x0000000000107805 */ /* 0x001fe2000001ff00 */
[----:B------:R-:W-:-:S05]  /*1010*/  IMAD.WIDE R24, R11, 0x4, R24 ;  /* 0x000000040b187825 */ /* 0x000fca00078e0218 */
[----:B------:R0:W2:Y:S01]  /*1020*/  @!P2 LDG.E.128 R16, desc[UR4][R20.64] ;  /* 0x000000041410a981 */ /* 0x0000a2000c1e1d00 */
[----:B------:R-:W-:Y:S01]  /*1030*/  CS2R R26, SRZ ;  /* 0x00000000001a7805 */ /* 0x000fe2000001ff00 */
[----:B------:R-:W-:Y:S01]  /*1040*/  IMAD.WIDE R32, R11, 0x4, R32 ;  /* 0x000000040b207825 */ /* 0x000fe200078e0220 */
[----:B0-----:R-:W-:-:S06]  /*1050*/  CS2R R20, SRZ ;  /* 0x0000000000147805 */ /* 0x001fcc000001ff00 */
[----:B------:R0:W3:Y:S02]  /*1060*/  @!P2 LDG.E.128 R20, desc[UR4][R24.64] ;  /* 0x000000041814a981 */ /* 0x0000e4000c1e1d00 */
[----:B0-----:R-:W-:-:S06]  /*1070*/  CS2R R24, SRZ ;  /* 0x0000000000187805 */ /* 0x001fcc000001ff00 */
[----:B------:R-:W3:Y:S01]  /*1080*/  @!P2 LDG.E.128 R24, desc[UR4][R32.64] ;  /* 0x000000042018a981 */ /* 0x000ee2000c1e1d00 */
[----:B------:R-:W-:-:S04]  /*1090*/  IMAD.WIDE R60, R11, 0x4, R60 ;  /* 0x000000040b3c7825 */ /* 0x000fc800078e023c */
        /* <DEDUP_REMOVED lines=11> */
[----:B--2---:R-:W-:Y:S01]  /*1150*/  FADD R28, R17, -R13 ;  /* 0x8000000d111c7221 */ /* 0x004fe20000000000 */
[----:B------:R-:W-:-:S03]  /*1160*/  FADD R11, R16, -R12 ;  /* 0x8000000c100b7221 */ /* 0x000fc60000000000 */
[-C--:B------:R-:W-:Y:S01]  /*1170*/  FFMA R28, R28, R35.reuse, R13 ;  /* 0x000000231c1c7223 */ /* 0x080fe2000000000d */
[-C--:B------:R-:W-:Y:S01]  /*1180*/  FFMA R11, R11, R35.reuse, R12 ;  /* 0x000000230b0b7223 */ /* 0x080fe2000000000c */
[--C-:B------:R-:W-:Y:S01]  /*1190*/  FADD R29, R18, -R14.reuse ;  /* 0x8000000e121d7221 */ /* 0x100fe20000000000 */
[--C-:B------:R-:W-:Y:S01]  /*11a0*/  FADD R30, R19, -R15.reuse ;  /* 0x8000000f131e7221 */ /* 0x100fe20000000000 */
[----:B------:R-:W-:Y:S02]  /*11b0*/  CS2R R16, SRZ ;  /* 0x0000000000107805 */ /* 0x000fe4000001ff00 */
[-C--:B------:R-:W-:Y:S01]  /*11c0*/  FFMA R29, R29, R35.reuse, R14 ;  /* 0x000000231d1d7223 */ /* 0x080fe2000000000e */
[----:B------:R-:W-:Y:S01]  /*11d0*/  FFMA R30, R30, R35, R15 ;  /* 0x000000231e1e7223 */ /* 0x000fe2000000000f */
[----:B------:R-:W-:Y:S02]  /*11e0*/  CS2R R14, SRZ ;  /* 0x00000000000e7805 */ /* 0x000fe4000001ff00 */
[----:B------:R-:W-:-:S06]  /*11f0*/  CS2R R18, SRZ ;  /* 0x0000000000127805 */ /* 0x000fcc000001ff00 */
[----:B------:R-:W2:Y:S01]  /*1200*/  @!P1 LDG.E.128 R16, desc[UR4][R36.64] ;  /* 0x0000000424109981 */ /* 0x000ea2000c1e1d00 */
[----:B---3--:R-:W-:Y:S01]  /*1210*/  FADD R13, R24, -R20 ;  /* 0x80000014180d7221 */ /* 0x008fe20000000000 */
[----:B------:R-:W-:-:S03]  /*1220*/  FADD R12, R25, -R21 ;  /* 0x80000015190c7221 */ /* 0x000fc60000000000 */
[-C--:B------:R-:W-:Y:S01]  /*1230*/  FFMA R32, R13, R35.reuse, R20 ;  /* 0x000000230d207223 */ /* 0x080fe20000000014 */
[----:B------:R-:W-:Y:S01]  /*1240*/  FFMA R33, R12, R35, R21 ;  /* 0x000000230c217223 */ /* 0x000fe20000000015 */
[----:B------:R-:W-:Y:S01]  /*1250*/  FADD R13, R26, -R22 ;  /* 0x800000161a0d7221 */ /* 0x000fe20000000000 */
[----:B------:R-:W-:-:S03]  /*1260*/  FADD R12, R27, -R23 ;  /* 0x800000171b0c7221 */ /* 0x000fc60000000000 */
[-C--:B------:R-:W-:Y:S01]  /*1270*/  FFMA R34, R13, R35.reuse, R22 ;  /* 0x000000230d227223 */ /* 0x080fe20000000016 */
[----:B------:R-:W-:Y:S01]  /*1280*/  FFMA R35, R12, R35, R23 ;  /* 0x000000230c237223 */ /* 0x000fe20000000017 */
[----:B------:R-:W-:-:S06]  /*1290*/  CS2R R12, SRZ ;  /* 0x00000000000c7805 */ /* 0x000fcc000001ff00 */
[----:B------:R-:W2:Y:S01]  /*12a0*/  @!P1 LDG.E.128 R12, desc[UR4][R60.64] ;  /* 0x000000043c0c9981 */ /* 0x000ea2000c1e1d00 */
[----:B------:R-:W-:Y:S02]  /*12b0*/  CS2R R22, SRZ ;  /* 0x0000000000167805 */ /* 0x000fe4000001ff00 */
[----:B------:R-:W-:Y:S02]  /*12c0*/  CS2R R24, SRZ ;  /* 0x0000000000187805 */ /* 0x000fe4000001ff00 */
[----:B------:R-:W-:-:S06]  /*12d0*/  CS2R R26, SRZ ;  /* 0x00000000001a7805 */ /* 0x000fcc000001ff00 */
[----:B------:R-:W3:Y:S01]  /*12e0*/  @!P1 LDG.E.128 R24, desc[UR4][R40.64] ;  /* 0x0000000428189981 */ /* 0x000ee2000c1e1d00 */
[----:B--2---:R-:W-:-:S04]  /*12f0*/  FADD R21, R16, -R12 ;  /* 0x8000000c10157221 */ /* 0x004fc80000000000 */
[----:B------:R-:W-:Y:S01]  /*1300*/  FFMA R36, R21, R45, R12 ;  /* 0x0000002d15247223 */ /* 0x000fe2000000000c */
[----:B------:R-:W-:-:S06]  /*1310*/  CS2R R20, SRZ ;  /* 0x0000000000147805 */ /* 0x000fcc000001ff00 */
[----:B------:R0:W3:Y:S01]  /*1320*/  @!P1 LDG.E.128 R20, desc[UR4][R38.64] ;  /* 0x0000000426149981 */ /* 0x0000e2000c1e1d00 */
[----:B------:R-:W-:-:S04]  /*1330*/  FADD R16, R17, -R13 ;  /* 0x8000000d11107221 */ /* 0x000fc80000000000 */
[----:B------:R-:W-:Y:S01]  /*1340*/  FFMA R37, R16, R45, R13 ;  /* 0x0000002d10257223 */ /* 0x000fe2000000000d */
[----:B------:R-:W-:Y:S01]  /*1350*/  FADD R13, R18, -R14 ;  /* 0x8000000e120d7221 */ /* 0x000fe20000000000 */
[----:B------:R-:W-:-:S03]  /*1360*/  FADD R12, R19, -R15 ;  /* 0x8000000f130c7221 */ /* 0x000fc60000000000 */
[-C--:B0-----:R-:W-:Y:S01]  /*1370*/  FFMA R38, R13, R45.reuse, R14 ;  /* 0x0000002d0d267223 */ /* 0x081fe2000000000e */
[-C--:B------:R-:W-:Y:S01]  /*1380*/  FFMA R39, R12, R45.reuse, R15 ;  /* 0x0000002d0c277223 */ /* 0x080fe2000000000f */
[--C-:B---3--:R-:W-:Y:S01]  /*1390*/  FADD R13, R24, -R20.reuse ;  /* 0x80000014180d7221 */ /* 0x108fe20000000000 */
[----:B------:R-:W-:Y:S01]  /*13a0*/  FADD R12, R25, -R21 ;  /* 0x80000015190c7221 */ /* 0x000fe20000000000 */
[----:B------:R-:W-:Y:S02]  /*13b0*/  FADD R14, R27, -R23 ;  /* 0x800000171b0e7221 */ /* 0x000fe40000000000 */
[-C--:B------:R-:W-:Y:S01]  /*13c0*/  FFMA R40, R13, R45.reuse, R20 ;  /* 0x0000002d0d287223 */ /* 0x080fe20000000014 */
[--C-:B------:R-:W-:Y:S01]  /*13d0*/  FADD R13, R26, -R22.reuse ;  /* 0x800000161a0d7221 */ /* 0x100fe20000000000 */
[-C--:B------:R-:W-:Y:S01]  /*13e0*/  FFMA R41, R12, R45.reuse, R21 ;  /* 0x0000002d0c297223 */ /* 0x080fe20000000015 */
[----:B------:R-:W-:Y:S02]  /*13f0*/  CS2R R20, SRZ ;  /* 0x0000000000147805 */ /* 0x000fe4000001ff00 */
[-C--:B------:R-:W-:Y:S01]  /*1400*/  FFMA R44, R13, R45.reuse, R22 ;  /* 0x0000002d0d2c7223 */ /* 0x080fe20000000016 */
[----:B------:R-:W-:Y:S01]  /*1410*/  FFMA R45, R14, R45, R23 ;  /* 0x0000002d0e2d7223 */ /* 0x000fe20000000017 */
[----:B------:R-:W-:-:S02]  /*1420*/  CS2R R22, SRZ ;  /* 0x0000000000167805 */ /* 0x000fc4000001ff00 */
[----:B------:R-:W-:Y:S02]  /*1430*/  CS2R R24, SRZ ;  /* 0x0000000000187805 */ /* 0x000fe4000001ff00 */
[----:B------:R-:W-:Y:S02]  /*1440*/  CS2R R26, SRZ ;  /* 0x00000000001a7805 */ /* 0x000fe4000001ff00 */
[----:B------:R-:W2:Y:S04]  /*1450*/  @!P0 LDG.E.128 R20, desc[UR4][R58.64] ;  /* 0x000000043a148981 */ /* 0x000ea8000c1e1d00 */
[----:B------:R-:W2:Y:S01]  /*1460*/  @!P0 LDG.E.128 R24, desc[UR4][R46.64] ;  /* 0x000000042e188981 */ /* 0x000ea2000c1e1d00 */
[----:B------:R-:W-:Y:S02]  /*1470*/  CS2R R16, SRZ ;  /* 0x0000000000107805 */ /* 0x000fe4000001ff00 */
[----:B------:R-:W-:-:S02]  /*1480*/  CS2R R18, SRZ ;  /* 0x0000000000127805 */ /* 0x000fc4000001ff00 */
[----:B------:R-:W-:-:S04]  /*1490*/  CS2R R14, SRZ ;  /* 0x00000000000e7805 */ /* 0x000fc8000001ff00 */
[----:B------:R0:W3:Y:S01]  /*14a0*/  @!P0 LDG.E.128 R16, desc[UR4][R52.64] ;  /* 0x0000000434108981 */ /* 0x0000e2000c1e1d00 */
[----:B--2---:R-:W-:Y:S01]  /*14b0*/  FADD R13, R24, -R20 ;  /* 0x80000014180d7221 */ /* 0x004fe20000000000 */
[----:B------:R-:W-:-:S03]  /*14c0*/  FADD R12, R25, -R21 ;  /* 0x80000015190c7221 */ /* 0x000fc60000000000 */
[-C--:B------:R-:W-:Y:S01]  /*14d0*/  FFMA R46, R13, R31.reuse, R20 ;  /* 0x0000001f0d2e7223 */ /* 0x080fe20000000014 */
[----:B------:R-:W-:Y:S01]  /*14e0*/  FADD R13, R26, -R22 ;  /* 0x800000161a0d7221 */ /* 0x000fe20000000000 */
[----:B------:R-:W-:-:S03]  /*14f0*/  FFMA R47, R12, R31, R21 ;  /* 0x0000001f0c2f7223 */ /* 0x000fc60000000015 */
[----:B0-----:R-:W-:Y:S01]  /*1500*/  FFMA R52, R13, R31, R22 ;  /* 0x0000001f0d347223 */ /* 0x001fe20000000016 */
[----:B------:R-:W-:-:S06]  /*1510*/  CS2R R12, SRZ ;  /* 0x00000000000c7805 */ /* 0x000fcc000001ff00 */
[----:B------:R-:W3:Y:S01]  /*1520*/  @!P0 LDG.E.128 R12, desc[UR4][R56.64] ;  /* 0x00000004380c8981 */ /* 0x000ee2000c1e1d00 */
[--C-:B------:R-:W-:Y:S01]  /*1530*/  FADD R20, R27, -R23.reuse ;  /* 0x800000171b147221 */ /* 0x100fe20000000000 */
[----:B------:R-:W-:Y:S02]  /*1540*/  CS2R R24, SRZ ;  /* 0x0000000000187805 */ /* 0x000fe4000001ff00 */
[----:B------:R-:W-:Y:S01]  /*1550*/  CS2R R26, SRZ ;  /* 0x00000000001a7805 */ /* 0x000fe2000001ff00 */
[----:B------:R-:W-:Y:S01]  /*1560*/  FFMA R53, R20, R31, R23 ;  /* 0x0000001f14357223 */ /* 0x000fe20000000017 */
[----:B------:R-:W-:-:S04]  /*1570*/  CS2R R22, SRZ ;  /* 0x0000000000167805 */ /* 0x000fc8000001ff00 */
[----:B------:R-:W2:Y:S01]  /*1580*/  @!P3 LDG.E.128 R24, desc[UR4][R50.64] ;  /* 0x000000043218b981 */ /* 0x000ea2000c1e1d00 */
[----:B---3--:R-:W-:-:S04]  /*1590*/  FADD R21, R12, -R16 ;  /* 0x800000100c157221 */ /* 0x008fc80000000000 */
[----:B------:R-:W-:Y:S01]  /*15a0*/  FFMA R56, R21, R31, R16 ;  /* 0x0000001f15387223 */ /* 0x000fe20000000010 */
[----:B------:R-:W-:-:S06]  /*15b0*/  CS2R R20, SRZ ;  /* 0x0000000000147805 */ /* 0x000fcc000001ff00 */
[----:B------:R0:W2:Y:S01]  /*15c0*/  @!P3 LDG.E.128 R20, desc[UR4][R54.64] ;  /* 0x000000043614b981 */ /* 0x0000a2000c1e1d00 */
[----:B------:R-:W-:Y:S01]  /*15d0*/  FADD R12, R13, -R17 ;  /* 0x800000110d0c7221 */ /* 0x000fe20000000000 */
[----:B------:R-:W-:-:S03]  /*15e0*/  FADD R13, R14, -R18 ;  /* 0x800000120e0d7221 */ /* 0x000fc60000000000 */
[-C--:B0-----:R-:W-:Y:S01]  /*15f0*/  FFMA R54, R12, R31.reuse, R17 ;  /* 0x0000001f0c367223 */ /* 0x081fe20000000011 */
[--C-:B------:R-:W-:Y:S01]  /*1600*/  FADD R12, R15, -R19.reuse ;  /* 0x800000130f0c7221 */ /* 0x100fe20000000000 */
[-C--:B------:R-:W-:Y:S01]  /*1610*/  FFMA R55, R13, R31.reuse, R18 ;  /* 0x0000001f0d377223 */ /* 0x080fe20000000012 */
[----:B------:R-:W-:Y:S02]  /*1620*/  CS2R R14, SRZ ;  /* 0x00000000000e7805 */ /* 0x000fe4000001ff00 */
[----:B------:R-:W-:Y:S01]  /*1630*/  FFMA R31, R12, R31, R19 ;  /* 0x0000001f0c1f7223 */ /* 0x000fe20000000013 */
[----:B------:R-:W-:Y:S02]  /*1640*/  CS2R R12, SRZ ;  /* 0x00000000000c7805 */ /* 0x000fe4000001ff00 */
[----:B------:R-:W-:-:S04]  /*1650*/  CS2R R18, SRZ ;  /* 0x0000000000127805 */ /* 0x000fc8000001ff00 */
[----:B------:R-:W3:Y:S01]  /*1660*/  @!P3 LDG.E.128 R12, desc[UR4][R48.64] ;  /* 0x00000004300cb981 */ /* 0x000ee2000c1e1d00 */
[----:B--2---:R-:W-:Y:S01]  /*1670*/  FADD R17, R24, -R20 ;  /* 0x8000001418117221 */ /* 0x004fe20000000000 */
[----:B------:R-:W-:-:S03]  /*1680*/  FADD R16, R25, -R21 ;  /* 0x8000001519107221 */ /* 0x000fc60000000000 */
[-C--:B------:R-:W-:Y:S01]  /*1690*/  FFMA R20, R17, R8.reuse, R20 ;  /* 0x0000000811147223 */ /* 0x080fe20000000014 */
[----:B------:R-:W-:Y:S01]  /*16a0*/  FFMA R21, R16, R8, R21 ;  /* 0x0000000810157223 */ /* 0x000fe20000000015 */
[----:B------:R-:W-:-:S06]  /*16b0*/  CS2R R16, SRZ ;  /* 0x0000000000107805 */ /* 0x000fcc000001ff00 */
[----:B------:R0:W3:Y:S01]  /*16c0*/  @!P3 LDG.E.128 R16, desc[UR4][R42.64] ;  /* 0x000000042a10b981 */ /* 0x0000e2000c1e1d00 */
[----:B------:R-:W-:Y:S01]  /*16d0*/  FADD R32, -R11, R32 ;  /* 0x000000200b207221 */ /* 0x000fe20000000100 */
[----:B------:R-:W-:Y:S01]  /*16e0*/  FADD R24, -R37, R41 ;  /* 0x0000002925187221 */ /* 0x000fe20000000100 */
[----:B------:R-:W-:Y:S02]  /*16f0*/  FADD R33, -R28, R33 ;  /* 0x000000211c217221 */ /* 0x000fe40000000100 */
[-C--:B------:R-:W-:Y:S01]  /*1700*/  FFMA R32, R32, R10.reuse, R11 ;  /* 0x0000000a20207223 */ /* 0x080fe2000000000b */
[----:B------:R-:W-:Y:S01]  /*1710*/  FADD R11, -R36, R40 ;  /* 0x00000028240b7221 */ /* 0x000fe20000000100 */
[----:B------:R-:W-:Y:S01]  /*1720*/  FADD R34, -R29, R34 ;  /* 0x000000221d227221 */ /* 0x000fe20000000100 */
[----:B------:R-:W-:Y:S01]  /*1730*/  FADD R35, -R30, R35 ;  /* 0x000000231e237221 */ /* 0x000fe20000000100 */
[-C--:B------:R-:W-:Y:S01]  /*1740*/  FFMA R28, R33, R10.reuse, R28 ;  /* 0x0000000a211c7223 */ /* 0x080fe2000000001c */
[-C--:B------:R-:W-:Y:S01]  /*1750*/  FFMA R36, R11, R5.reuse, R36 ;  /* 0x000000050b247223 */ /* 0x080fe20000000024 */
[-C--:B------:R-:W-:Y:S01]  /*1760*/  FFMA R29, R34, R10.reuse, R29 ;  /* 0x0000000a221d7223 */ /* 0x080fe2000000001d */
[----:B------:R-:W-:Y:S01]  /*1770*/  FFMA R30, R35, R10, R30 ;  /* 0x0000000a231e7223 */ /* 0x000fe2000000001e */
[----:B------:R-:W-:Y:S01]  /*1780*/  FFMA R37, R24, R5, R37 ;  /* 0x0000000518257223 */ /* 0x000fe20000000025 */
[----:B------:R-:W1:Y:S08]  /*1790*/  LDC.64 R10, c[0x0][0x250] ;  /* 0x00009400ff0a7b82 */ /* 0x000e700000000a00 */
[----:B------:R-:W0:Y:S01]  /*17a0*/  LDC.64 R24, c[0x0][0x210] ;  /* 0x00008400ff187b82 */ /* 0x000e220000000a00 */
[----:B------:R-:W-:Y:S01]  /*17b0*/  FADD R34, -R39, R45 ;  /* 0x0000002d27227221 */ /* 0x000fe20000000100 */
[----:B------:R-:W-:Y:S01]  /*17c0*/  FADD R33, -R38, R44 ;  /* 0x0000002c26217221 */ /* 0x000fe20000000100 */
[----:B------:R-:W-:-:S02]  /*17d0*/  FADD R35, -R46, R56 ;  /* 0x000000382e237221 */ /* 0x000fc40000000100 */
[-C--:B------:R-:W-:Y:S01]  /*17e0*/  FFMA R39, R34, R5.reuse, R39 ;  /* 0x0000000522277223 */ /* 0x080fe20000000027 */
[----:B------:R-:W-:Y:S01]  /*17f0*/  FADD R34, -R53, R31 ;  /* 0x0000001f35227221 */ /* 0x000fe20000000100 */
[----:B------:R-:W-:Y:S01]  /*1800*/  FADD R31, R26, -R22 ;  /* 0x800000161a1f7221 */ /* 0x000fe20000000000 */
[----:B------:R-:W-:Y:S01]  /*1810*/  FFMA R38, R33, R5, R38 ;  /* 0x0000000521267223 */ /* 0x000fe20000000026 */
[----:B------:R-:W-:Y:S01]  /*1820*/  FADD R26, R27, -R23 ;  /* 0x800000171b1a7221 */ /* 0x000fe20000000000 */
[-C--:B------:R-:W-:Y:S01]  /*1830*/  FFMA R46, R35, R9.reuse, R46 ;  /* 0x00000009232e7223 */ /* 0x080fe2000000002e */
[----:B------:R-:W-:Y:S01]  /*1840*/  FFMA R53, R34, R9, R53 ;  /* 0x0000000922357223 */ /* 0x000fe20000000035 */
[----:B------:R-:W-:Y:S01]  /*1850*/  FADD R54, -R47, R54 ;  /* 0x000000362f367221 */ /* 0x000fe20000000100 */
[----:B------:R-:W-:Y:S01]  /*1860*/  FADD R55, -R52, R55 ;  /* 0x0000003734377221 */ /* 0x000fe20000000100 */
[-C--:B------:R-:W-:Y:S01]  /*1870*/  FFMA R33, R26, R8.reuse, R23 ;  /* 0x000000081a217223 */ /* 0x080fe20000000017 */
[----:B------:R-:W-:Y:S01]  /*1880*/  FFMA R31, R31, R8, R22 ;  /* 0x000000081f1f7223 */ /* 0x000fe20000000016 */
[----:B-1----:R-:W-:-:S04]  /*1890*/  IMAD.WIDE R26, R7, 0x4, R10 ;  /* 0x00000004071a7825 */ /* 0x002fc800078e020a */
[-C--:B------:R-:W-:Y:S01]  /*18a0*/  FFMA R47, R54, R9.reuse, R47 ;  /* 0x00000009362f7223 */ /* 0x080fe2000000002f */
[----:B------:R-:W-:Y:S01]  /*18b0*/  FFMA R52, R55, R9, R52 ;  /* 0x0000000937347223 */ /* 0x000fe20000000034 */
[----:B------:R-:W-:Y:S01]  /*18c0*/  CS2R R10, SRZ ;  /* 0x00000000000a7805 */ /* 0x000fe2000001ff00 */
[----:B0-----:R-:W-:Y:S01]  /*18d0*/  IMAD.WIDE R42, R4, 0x4, R24 ;  /* 0x00000004042a7825 */ /* 0x001fe200078e0218 */
[----:B------:R-:W-:-:S03]  /*18e0*/  MOV R4, RZ ;  /* 0x000000ff00047202 */ /* 0x000fc60000000f00 */
[----:B------:R-:W-:Y:S01]  /*18f0*/  IMAD.WIDE R44, R6, 0x4, R24 ;  /* 0x00000004062c7825 */ /* 0x000fe200078e0218 */
[----:B------:R-:W-:-:S03]  /*1900*/  CS2R R6, SRZ ;  /* 0x0000000000067805 */ /* 0x000fc6000001ff00 */
[----:B------:R-:W-:-:S04]  /*1910*/  IMAD.WIDE R22, R3, 0x4, R24 ;  /* 0x0000000403167825 */ /* 0x000fc800078e0218 */
[----:B------:R-:W-:Y:S02]  /*1920*/  IMAD.WIDE R40, R0, 0x4, R24 ;  /* 0x0000000400287825 */ /* 0x000fe400078e0218 */
[----:B------:R-:W2:Y:S02]  /*1930*/  LDG.E.EL.128 R24, desc[UR4][R26.64] ;  /* 0x000000041a187981 */ /* 0x000ea4000c2e1d00 */
[----:B---3--:R-:W-:Y:S01]  /*1940*/  FADD R5, R18, -R14 ;  /* 0x8000000e12057221 */ /* 0x008fe20000000000 */
[----:B------:R-:W-:Y:S01]  /*1950*/  FADD R35, R16, -R12 ;  /* 0x8000000c10237221 */ /* 0x000fe20000000000 */
[----:B------:R-:W-:Y:S01]  /*1960*/  FADD R34, R17, -R13 ;  /* 0x8000000d11227221 */ /* 0x000fe20000000000 */
[----:B------:R-:W-:Y:S01]  /*1970*/  FADD R50, R19, -R15 ;  /* 0x8000000f13327221 */ /* 0x000fe20000000000 */
[-C--:B------:R-:W-:Y:S01]  /*1980*/  FFMA R48, R5, R8.reuse, R14 ;  /* 0x0000000805307223 */ /* 0x080fe2000000000e */
[-C--:B------:R-:W-:Y:S01]  /*1990*/  FFMA R35, R35, R8.reuse, R12 ;  /* 0x0000000823237223 */ /* 0x080fe2000000000c */
[-C--:B------:R-:W-:Y:S01]  /*19a0*/  FFMA R34, R34, R8.reuse, R13 ;  /* 0x0000000822227223 */ /* 0x080fe2000000000d */
[----:B------:R-:W-:Y:S01]  /*19b0*/  FFMA R50, R50, R8, R15 ;  /* 0x0000000832327223 */ /* 0x000fe2000000000f */
[----:B------:R-:W-:Y:S01]  /*19c0*/  IMAD.MOV.U32 R5, RZ, RZ, RZ ;  /* 0x000000ffff057224 */ /* 0x000fe200078e00ff */
[----:B------:R-:W-:-:S02]  /*19d0*/  CS2R R8, SRZ ;  /* 0x0000000000087805 */ /* 0x000fc4000001ff00 */
[----:B------:R-:W-:Y:S02]  /*19e0*/  CS2R R12, SRZ ;  /* 0x00000000000c7805 */ /* 0x000fe4000001ff00 */
[----:B------:R-:W-:Y:S01]  /*19f0*/  CS2R R14, SRZ ;  /* 0x00000000000e7805 */ /* 0x000fe2000001ff00 */
[----:B------:R-:W2:Y:S04]  /*1a00*/  @!P2 LDG.E.EL.128 R4, desc[UR4][R22.64] ;  /* 0x000000041604a981 */ /* 0x000ea8000c2e1d00 */
[----:B------:R-:W3:Y:S01]  /*1a10*/  @!P1 LDG.E.EL.128 R8, desc[UR4][R40.64] ;  /* 0x0000000428089981 */ /* 0x000ee2000c2e1d00 */
[----:B------:R-:W-:-:S03]  /*1a20*/  CS2R R16, SRZ ;  /* 0x0000000000107805 */ /* 0x000fc6000001ff00 */
[----:B------:R-:W4:Y:S01]  /*1a30*/  @!P0 LDG.E.EL.128 R12, desc[UR4][R42.64] ;  /* 0x000000042a0c8981 */ /* 0x000f22000c2e1d00 */
[----:B------:R-:W-:-:S06]  /*1a40*/  CS2R R18, SRZ ;  /* 0x0000000000127805 */ /* 0x000fcc000001ff00 */
[----:B------:R-:W5:Y:S01]  /*1a50*/  @!P3 LDG.E.EL.128 R16, desc[UR4][R44.64] ;  /* 0x000000042c10b981 */ /* 0x000f62000c2e1d00 */
[----:B------:R-:W-:Y:S01]  /*1a60*/  FADD R35, -R20, R35 ;  /* 0x0000002314237221 */ /* 0x000fe20000000100 */
[----:B------:R-:W-:Y:S01]  /*1a70*/  FADD R34, -R21, R34 ;  /* 0x0000002215227221 */ /* 0x000fe20000000100 */
[----:B------:R-:W-:Y:S01]  /*1a80*/  FADD R48, -R31, R48 ;  /* 0x000000301f307221 */ /* 0x000fe20000000100 */
[----:B------:R-:W-:Y:S01]  /*1a90*/  FADD R50, -R33, R50 ;  /* 0x0000003221327221 */ /* 0x000fe20000000100 */
[-C--:B------:R-:W-:Y:S01]  /*1aa0*/  FFMA R20, R35, R2.reuse, R20 ;  /* 0x0000000223147223 */ /* 0x080fe20000000014 */
[-C--:B------:R-:W-:Y:S01]  /*1ab0*/  FFMA R21, R34, R2.reuse, R21 ;  /* 0x0000000222157223 */ /* 0x080fe20000000015 */
[-C--:B------:R-:W-:Y:S01]  /*1ac0*/  FFMA R31, R48, R2.reuse, R31 ;  /* 0x00000002301f7223 */ /* 0x080fe2000000001f */
[----:B------:R-:W-:Y:S01]  /*1ad0*/  FFMA R2, R50, R2, R33 ;  /* 0x0000000232027223 */ /* 0x000fe20000000021 */
[----:B------:R-:W-:Y:S01]  /*1ae0*/  BAR.SYNC.DEFER_BLOCKING 0x0 ;  /* 0x0000000000007b1d */ /* 0x000fe20000010000 */
[----:B--2---:R-:W-:Y:S01]  /*1af0*/  FADD R33, R24, R4 ;  /* 0x0000000418217221 */ /* 0x004fe20000000000 */
[----:B------:R-:W-:Y:S01]  /*1b00*/  FADD R5, R25, R5 ;  /* 0x0000000519057221 */ /* 0x000fe20000000000 */
[----:B------:R-:W-:Y:S01]  /*1b10*/  FADD R6, R26, R6 ;  /* 0x000000061a067221 */ /* 0x000fe20000000000 */
[----:B------:R-:W-:Y:S01]  /*1b20*/  FADD R7, R27, R7 ;  /* 0x000000071b077221 */ /* 0x000fe20000000000 */
[----:B---3--:R-:W-:Y:S01]  /*1b30*/  FADD R49, R24, R8 ;  /* 0x0000000818317221 */ /* 0x008fe20000000000 */
[----:B------:R-:W-:Y:S01]  /*1b40*/  FADD R0, R25, R9 ;  /* 0x0000000919007221 */ /* 0x000fe20000000000 */
[----:B------:R-:W-:Y:S01]  /*1b50*/  FADD R9, R26, R10 ;  /* 0x0000000a1a097221 */ /* 0x000fe20000000000 */
[----:B------:R-:W-:Y:S01]  /*1b60*/  FADD R4, R27, R11 ;  /* 0x0000000b1b047221 */ /* 0x000fe20000000000 */
[----:B----4-:R-:W-:Y:S01]  /*1b70*/  FADD R8, R25, R13 ;  /* 0x0000000d19087221 */ /* 0x010fe20000000000 */
[----:B------:R-:W-:Y:S01]  /*1b80*/  FADD R51, R24, R12 ;  /* 0x0000000c18337221 */ /* 0x000fe20000000000 */
        /* <DEDUP_REMOVED lines=14> */
[----:B------:R0:W-:Y:S01]  /*1c70*/  @!P2 STG.E.128 desc[UR4][R22.64], R32 ;  /* 0x000000201600a986 */ /* 0x0001e2000c101d04 */
[----:B-----5:R-:W-:Y:S01]  /*1c80*/  FADD R3, R24, R16 ;  /* 0x0000001018037221 */ /* 0x020fe20000000000 */
[----:B------:R-:W-:Y:S01]  /*1c90*/  FADD R12, R25, R17 ;  /* 0x00000011190c7221 */ /* 0x000fe20000000000 */
[----:B------:R-:W-:Y:S01]  /*1ca0*/  FADD R18, R26, R18 ;  /* 0x000000121a127221 */ /* 0x000fe20000000000 */
[----:B------:R-:W-:Y:S01]  /*1cb0*/  FADD R19, R27, R19 ;  /* 0x000000131b137221 */ /* 0x000fe20000000000 */
[----:B------:R0:W-:Y:S01]  /*1cc0*/  @!P1 STG.E.128 desc[UR4][R40.64], R36 ;  /* 0x0000002428009986 */ /* 0x0001e2000c101d04 */
[----:B------:R-:W-:-:S03]  /*1cd0*/  FADD R16, R20, R3 ;  /* 0x0000000314107221 */ /* 0x000fc60000000000 */
[----:B------:R0:W-:Y:S01]  /*1ce0*/  @!P0 STG.E.128 desc[UR4][R42.64], R4 ;  /* 0x000000042a008986 */ /* 0x0001e2000c101d04 */
[----:B------:R-:W-:Y:S01]  /*1cf0*/  FADD R17, R21, R12 ;  /* 0x0000000c15117221 */ /* 0x000fe20000000000 */
[----:B------:R-:W-:Y:S01]  /*1d00*/  FADD R18, R31, R18 ;  /* 0x000000121f127221 */ /* 0x000fe20000000000 */
[----:B------:R-:W-:Y:S01]  /*1d10*/  FADD R19, R2, R19 ;  /* 0x0000001302137221 */ /* 0x000fe20000000000 */
[----:B0-----:R-:W-:Y:S06]  /*1d20*/  @P3 EXIT ;  /* 0x000000000000394d */ /* 0x001fec0003800000 */
[----:B------:R-:W-:Y:S01]  /*1d30*/  STG.E.128 desc[UR4][R44.64], R16 ;  /* 0x000000102c007986 */ /* 0x000fe2000c101d04 */
[----:B------:R-:W-:Y:S05]  /*1d40*/  EXIT ;  /* 0x000000000000794d */ /* 0x000fea0003800000 */
.L_x_0:
[----:B------:R-:W-:-:S00]  /*1d50*/  BRA `(.L_x_0) ;  /* 0xfffffffc00fc7947 */ /* 0x000fc0000383ffff */
[----:B------:R-:W-:-:S00]  /*1d60*/  NOP ;  /* 0x0000000000007918 */ /* 0x000fc00000000000 */
        /* <DEDUP_REMOVED lines=9> */
.L_x_1:


//--------------------- .nv.constant0.triton_poi_fused__unsafe_index_add_convolution_mul_sub_32 --------------------------
	.section	.nv.constant0.triton_poi_fused__unsafe_index_add_convolution_mul_sub_32,"a",@progbits
	.sectionflags	@""
	.align	4
.nv.constant0.triton_poi_fused__unsafe_index_add_convolution_mul_sub_32:
	.zero		608
